//
// Generated by NVIDIA NVVM Compiler
//
// Compiler Build ID: CL-36424714
// Cuda compilation tools, release 13.0, V13.0.88
// Based on NVVM 20.0.0
//

.version 9.0
.target sm_100
.address_size 64

	// .globl	_Z3sumPy

.visible .entry _Z3sumPy(
	.param .u64 .ptr .align 1 _Z3sumPy_param_0
)
{
	.reg .pred 	%p<15>;
	.reg .b32 	%r<6>;
	.reg .b64 	%rd<63>;

	ld.param.u64 	%rd26, [_Z3sumPy_param_0];
	cvta.to.global.u64 	%rd27, %rd26;
	mov.u32 	%r1, %ctaid.x;
	mov.u32 	%r2, %ntid.x;
	mov.u32 	%r3, %tid.x;
	mad.lo.s32 	%r4, %r1, %r2, %r3;
	shl.b32 	%r5, %r4, 1;
	mul.wide.s32 	%rd28, %r5, 8;
	add.s64 	%rd1, %rd27, %rd28;
	ld.global.u64 	%rd2, [%rd1];
	ld.global.u64 	%rd3, [%rd1+8];
	mov.b64 	%rd29, 0;
	st.global.u64 	[%rd1], %rd29;
	st.global.u64 	[%rd1+8], %rd29;
	setp.gt.u64 	%p1, %rd2, %rd3;
	@%p1 bra 	$L__BB0_11;
	add.s64 	%rd32, %rd2, 1;
	add.s64 	%rd33, %rd3, 1;
	max.u64 	%rd4, %rd32, %rd33;
	sub.s64 	%rd34, %rd4, %rd2;
	and.b64  	%rd50, %rd34, 3;
	setp.eq.s64 	%p2, %rd50, 0;
	mov.b64 	%rd54, 0;
	mov.u64 	%rd62, %rd54;
	mov.u64 	%rd58, %rd2;
	@%p2 bra 	$L__BB0_6;
	mov.b64 	%rd54, 0;
	mov.u64 	%rd52, %rd54;
	mov.u64 	%rd58, %rd2;
$L__BB0_3:
	.pragma "nounroll";
	add.s64 	%rd62, %rd52, %rd58;
	setp.ge.u64 	%p3, %rd62, %rd52;
	@%p3 bra 	$L__BB0_5;
	add.s64 	%rd54, %rd54, 1;
	st.global.u64 	[%rd1], %rd54;
$L__BB0_5:
	add.s64 	%rd58, %rd58, 1;
	add.s64 	%rd50, %rd50, -1;
	setp.ne.s64 	%p4, %rd50, 0;
	mov.u64 	%rd52, %rd62;
	@%p4 bra 	$L__BB0_3;
$L__BB0_6:
	sub.s64 	%rd36, %rd2, %rd4;
	setp.gt.u64 	%p5, %rd36, -4;
	@%p5 bra 	$L__BB0_10;
$L__BB0_7:
	add.s64 	%rd37, %rd62, %rd58;
	setp.lt.u64 	%p6, %rd37, %rd62;
	selp.u64 	%rd38, 1, 0, %p6;
	add.s64 	%rd39, %rd54, %rd38;
	add.s64 	%rd40, %rd58, %rd37;
	add.s64 	%rd41, %rd40, 1;
	setp.lt.u64 	%p7, %rd41, %rd37;
	selp.u64 	%rd42, 1, 0, %p7;
	add.s64 	%rd43, %rd39, %rd42;
	or.pred  	%p8, %p6, %p7;
	add.s64 	%rd44, %rd58, %rd41;
	add.s64 	%rd45, %rd44, 2;
	setp.lt.u64 	%p9, %rd45, %rd41;
	selp.u64 	%rd46, 1, 0, %p9;
	add.s64 	%rd47, %rd43, %rd46;
	or.pred  	%p10, %p8, %p9;
	add.s64 	%rd48, %rd58, %rd45;
	add.s64 	%rd62, %rd48, 3;
	setp.lt.u64 	%p11, %rd62, %rd45;
	selp.u64 	%rd49, 1, 0, %p11;
	add.s64 	%rd54, %rd47, %rd49;
	or.pred  	%p12, %p10, %p11;
	not.pred 	%p13, %p12;
	@%p13 bra 	$L__BB0_9;
	st.global.u64 	[%rd1], %rd54;
$L__BB0_9:
	add.s64 	%rd58, %rd58, 4;
	setp.le.u64 	%p14, %rd58, %rd3;
	@%p14 bra 	$L__BB0_7;
$L__BB0_10:
	st.global.u64 	[%rd1+8], %rd62;
$L__BB0_11:
	ret;

}


// ===== COMPILED SASS (sm_100) =====

	.target	sm_100

	.elftype	@"ET_EXEC"


//--------------------- .note.nv.tkinfo           --------------------------
	.section	.note.nv.tkinfo,"",@"SHT_NOTE"
	.sectionflags	@"SHF_NOTE_NV_TKINFO"
	.tkinfo
        /*0018*/ 	.word	0x00000002
        /*0030*/ 	.string	""
        /*0030*/ 	.string	"ptxas"
        /*0030*/ 	.string	"Cuda compilation tools, release 13.0, V13.0.88"
        /*0030*/ 	.string	"Build cuda_13.0.r13.0/compiler.36424714_0"
        /*0030*/ 	.string	"-arch sm_100 -m 64 "



//--------------------- .note.nv.cuinfo           --------------------------
	.section	.note.nv.cuinfo,"",@"SHT_NOTE"
	.sectionflags	@"SHF_NOTE_NV_CUINFO"
        /*0018*/ 	.short	0x0002
        /*001a*/ 	.short	0x0064
        /*001c*/ 	.short	0x0082
	.zero		2


//--------------------- .nv.info                  --------------------------
	.section	.nv.info,"",@"SHT_CUDA_INFO"
	.align	4


	//----- nvinfo : EIATTR_REGCOUNT
	.align		4
        /*0000*/ 	.byte	0x04, 0x2f
        /*0002*/ 	.short	(.L_1 - .L_0)
	.align		4
.L_0:
        /*0004*/ 	.word	index@(_Z3sumPy)
        /*0008*/ 	.word	0x00000014


	//----- nvinfo : EIATTR_FRAME_SIZE
	.align		4
.L_1:
        /*000c*/ 	.byte	0x04, 0x11
        /*000e*/ 	.short	(.L_3 - .L_2)
	.align		4
.L_2:
        /*0010*/ 	.word	index@(_Z3sumPy)
        /*0014*/ 	.word	0x00000000


	//----- nvinfo : EIATTR_MIN_STACK_SIZE
	.align		4
.L_3:
        /*0018*/ 	.byte	0x04, 0x12
        /*001a*/ 	.short	(.L_5 - .L_4)
	.align		4
.L_4:
        /*001c*/ 	.word	index@(_Z3sumPy)
        /*0020*/ 	.word	0x00000000
.L_5:


//--------------------- .nv.compat                --------------------------
	.section	.nv.compat,"",@"SHT_CUDA_COMPAT_INFO"
	.align	4
        /*0000*/ 	.byte	0x02, 0x09, 0x00, 0x00, 0x02, 0x02, 0x01, 0x00, 0x02, 0x05, 0x05, 0x00, 0x03, 0x07, 0x01, 0x01
        /*0010*/ 	.byte	0x02, 0x03, 0x00, 0x00, 0x02, 0x06, 0x01, 0x00, 0x04, 0x0b, 0x08, 0x00, 0x09, 0x00, 0x00, 0x00
        /*0020*/ 	.byte	0x00, 0x00, 0x00, 0x00


//--------------------- .nv.info._Z3sumPy         --------------------------
	.section	.nv.info._Z3sumPy,"",@"SHT_CUDA_INFO"
	.sectionflags	@""
	.align	4


	//----- nvinfo : EIATTR_CUDA_API_VERSION
	.align		4
        /*0000*/ 	.byte	0x04, 0x37
        /*0002*/ 	.short	(.L_7 - .L_6)
.L_6:
        /*0004*/ 	.word	0x00000082


	//----- nvinfo : EIATTR_KPARAM_INFO
	.align		4
.L_7:
        /*0008*/ 	.byte	0x04, 0x17
        /*000a*/ 	.short	(.L_9 - .L_8)
.L_8:
        /*000c*/ 	.word	0x00000000
        /*0010*/ 	.short	0x0000
        /*0012*/ 	.short	0x0000
        /*0014*/ 	.byte	0x00, 0xf5, 0x21, 0x00


	//----- nvinfo : EIATTR_SPARSE_MMA_MASK
	.align		4
.L_9:
        /*0018*/ 	.byte	0x03, 0x50
        /*001a*/ 	.short	0x0000


	//----- nvinfo : EIATTR_MAXREG_COUNT
	.align		4
        /*001c*/ 	.byte	0x03, 0x1b
        /*001e*/ 	.short	0x00ff


	//----- nvinfo : EIATTR_MERCURY_ISA_VERSION
	.align		4
        /*0020*/ 	.byte	0x03, 0x5f
        /*0022*/ 	.short	0x0101


	//----- nvinfo : EIATTR_VRC_CTA_INIT_COUNT
	.align		4
        /*0024*/ 	.byte	0x02, 0x4a
	.zero		1
	.zero		1


	//----- nvinfo : EIATTR_EXIT_INSTR_OFFSETS
	.align		4
        /*0028*/ 	.byte	0x04, 0x1c
        /*002a*/ 	.short	(.L_11 - .L_10)


	//   ....[0]....
.L_10:
        /*002c*/ 	.word	0x000000f0


	//   ....[1]....
        /*0030*/ 	.word	0x000006a0


	//----- nvinfo : EIATTR_CRS_STACK_SIZE
	.align		4
.L_11:
        /*0034*/ 	.byte	0x04, 0x1e
        /*0036*/ 	.short	(.L_13 - .L_12)
.L_12:
        /*0038*/ 	.word	0x00000000


	//----- nvinfo : EIATTR_CBANK_PARAM_SIZE
	.align		4
.L_13:
        /*003c*/ 	.byte	0x03, 0x19
        /*003e*/ 	.short	0x0008


	//----- nvinfo : EIATTR_PARAM_CBANK
	.align		4
        /*0040*/ 	.byte	0x04, 0x0a
        /*0042*/ 	.short	(.L_15 - .L_14)
	.align		4
.L_14:
        /*0044*/ 	.word	index@(.nv.constant0._Z3sumPy)
        /*0048*/ 	.short	0x0380
        /*004a*/ 	.short	0x0008


	//----- nvinfo : EIATTR_SW_WAR
	.align		4
.L_15:
        /*004c*/ 	.byte	0x04, 0x36
        /*004e*/ 	.short	(.L_17 - .L_16)
.L_16:
        /*0050*/ 	.word	0x00000008
.L_17:


//--------------------- .nv.callgraph             --------------------------
	.section	.nv.callgraph,"",@"SHT_CUDA_CALLGRAPH"
	.align	4
	.sectionentsize	8
	.align		4
        /*0000*/ 	.word	0x00000000
	.align		4
        /*0004*/ 	.word	0xffffffff
	.align		4
        /*0008*/ 	.word	0x00000000
	.align		4
        /*000c*/ 	.word	0xfffffffe
	.align		4
        /*0010*/ 	.word	0x00000000
	.align		4
        /*0014*/ 	.word	0xfffffffd
	.align		4
        /*0018*/ 	.word	0x00000000
	.align		4
        /*001c*/ 	.word	0xfffffffc


//--------------------- .text._Z3sumPy            --------------------------
	.section	.text._Z3sumPy,"ax",@progbits
	.align	128
        .global         _Z3sumPy
        .type           _Z3sumPy,@function
        .size           _Z3sumPy,(.L_x_7 - _Z3sumPy)
        .other          _Z3sumPy,@"STO_CUDA_ENTRY STV_DEFAULT"
_Z3sumPy:
.text._Z3sumPy:
[----:B------:R-:W-:Y:S01]  /*0000*/  LDC R1, c[0x0][0x37c] ;  /* 0x0000df00ff017b82 */ /* 0x000fe20000000800 */
[----:B------:R-:W0:Y:S07]  /*0010*/  S2R R5, SR_TID.X ;  /* 0x0000000000057919 */ /* 0x000e2e0000002100 */
[----:B------:R-:W0:Y:S01]  /*0020*/  S2UR UR6, SR_CTAID.X ;  /* 0x00000000000679c3 */ /* 0x000e220000002500 */
[----:B------:R-:W1:Y:S07]  /*0030*/  LDCU.64 UR4, c[0x0][0x358] ;  /* 0x00006b00ff0477ac */ /* 0x000e6e0008000a00 */
[----:B------:R-:W0:Y:S08]  /*0040*/  LDC R0, c[0x0][0x360] ;  /* 0x0000d800ff007b82 */ /* 0x000e300000000800 */
[----:B------:R-:W2:Y:S01]  /*0050*/  LDC.64 R2, c[0x0][0x380] ;  /* 0x0000e000ff027b82 */ /* 0x000ea20000000a00 */
[----:B0-----:R-:W-:-:S04]  /*0060*/  IMAD R0, R0, UR6, R5 ;  /* 0x0000000600007c24 */ /* 0x001fc8000f8e0205 */
[----:B------:R-:W-:-:S04]  /*0070*/  IMAD.SHL.U32 R5, R0, 0x2, RZ ;  /* 0x0000000200057824 */ /* 0x000fc800078e00ff */
[----:B--2---:R-:W-:-:S05]  /*0080*/  IMAD.WIDE R2, R5, 0x8, R2 ;  /* 0x0000000805027825 */ /* 0x004fca00078e0202 */
[----:B-1----:R-:W2:Y:S04]  /*0090*/  LDG.E.64 R4, desc[UR4][R2.64+0x8] ;  /* 0x0000080402047981 */ /* 0x002ea8000c1e1b00 */
[----:B------:R-:W2:Y:S04]  /*00a0*/  LDG.E.64 R10, desc[UR4][R2.64] ;  /* 0x00000004020a7981 */ /* 0x000ea8000c1e1b00 */
[----:B------:R0:W-:Y:S04]  /*00b0*/  STG.E.64 desc[UR4][R2.64], RZ ;  /* 0x000000ff02007986 */ /* 0x0001e8000c101b04 */
[----:B------:R0:W-:Y:S01]  /*00c0*/  STG.E.64 desc[UR4][R2.64+0x8], RZ ;  /* 0x000008ff02007986 */ /* 0x0001e2000c101b04 */
[----:B--2---:R-:W-:-:S04]  /*00d0*/  ISETP.GT.U32.AND P0, PT, R10, R4, PT ;  /* 0x000000040a00720c */ /* 0x004fc80003f04070 */
[----:B------:R-:W-:-:S13]  /*00e0*/  ISETP.GT.U32.AND.EX P0, PT, R11, R5, PT, P0 ;  /* 0x000000050b00720c */ /* 0x000fda0003f04100 */
[----:B0-----:R-:W-:Y:S05]  /*00f0*/  @P0 EXIT ;  /* 0x000000000000094d */ /* 0x001fea0003800000 */
[----:B------:R-:W-:Y:S01]  /*0100*/  IADD3 R0, P1, PT, R10, 0x1, RZ ;  /* 0x000000010a007810 */ /* 0x000fe20007f3e0ff */
[----:B------:R-:W-:Y:S01]  /*0110*/  BSSY.RECONVERGENT B0, `(.L_x_0) ;  /* 0x000002e000007945 */ /* 0x000fe20003800200 */
[----:B------:R-:W-:Y:S01]  /*0120*/  IADD3 R7, P2, PT, R4, 0x1, RZ ;  /* 0x0000000104077810 */ /* 0x000fe20007f5e0ff */
[----:B------:R-:W-:Y:S02]  /*0130*/  IMAD.MOV.U32 R13, RZ, RZ, RZ ;  /* 0x000000ffff0d7224 */ /* 0x000fe400078e00ff */
[----:B------:R-:W-:Y:S01]  /*0140*/  IMAD.X R9, RZ, RZ, R11, P1 ;  /* 0x000000ffff097224 */ /* 0x000fe200008e060b */
[----:B------:R-:W-:Y:S01]  /*0150*/  ISETP.GT.U32.AND P0, PT, R0, R7, PT ;  /* 0x000000070000720c */ /* 0x000fe20003f04070 */
[----:B------:R-:W-:Y:S02]  /*0160*/  IMAD.X R6, RZ, RZ, R5, P2 ;  /* 0x000000ffff067224 */ /* 0x000fe400010e0605 */
[----:B------:R-:W-:-:S03]  /*0170*/  IMAD.MOV.U32 R14, RZ, RZ, RZ ;  /* 0x000000ffff0e7224 */ /* 0x000fc600078e00ff */
[----:B------:R-:W-:-:S04]  /*0180*/  ISETP.GT.U32.AND.EX P0, PT, R9, R6, PT, P0 ;  /* 0x000000060900720c */ /* 0x000fc80003f04100 */
[----:B------:R-:W-:Y:S02]  /*0190*/  SEL R7, R0, R7, P0 ;  /* 0x0000000700077207 */ /* 0x000fe40000000000 */
[----:B------:R-:W-:Y:S01]  /*01a0*/  SEL R6, R9, R6, P0 ;  /* 0x0000000609067207 */ /* 0x000fe20000000000 */
[--C-:B------:R-:W-:Y:S01]  /*01b0*/  IMAD.MOV.U32 R9, RZ, RZ, R10.reuse ;  /* 0x000000ffff097224 */ /* 0x100fe200078e000a */
[----:B------:R-:W-:Y:S01]  /*01c0*/  IADD3 R0, P2, PT, R10, -R7, RZ ;  /* 0x800000070a007210 */ /* 0x000fe20007f5e0ff */
[----:B------:R-:W-:-:S03]  /*01d0*/  IMAD.IADD R15, R7, 0x1, -R10 ;  /* 0x00000001070f7824 */ /* 0x000fc600078e0a0a */
[----:B------:R-:W-:Y:S01]  /*01e0*/  ISETP.GT.U32.AND P0, PT, R0, -0x4, PT ;  /* 0xfffffffc0000780c */ /* 0x000fe20003f04070 */
[----:B------:R-:W-:Y:S01]  /*01f0*/  IMAD.X R0, R11, 0x1, ~R6, P2 ;  /* 0x000000010b007824 */ /* 0x000fe200010e0e06 */
[----:B------:R-:W-:Y:S02]  /*0200*/  LOP3.LUT R15, R15, 0x3, RZ, 0xc0, !PT ;  /* 0x000000030f0f7812 */ /* 0x000fe400078ec0ff */
[----:B------:R-:W-:Y:S02]  /*0210*/  CS2R R6, SRZ ;  /* 0x0000000000067805 */ /* 0x000fe4000001ff00 */
[----:B------:R-:W-:Y:S02]  /*0220*/  ISETP.NE.U32.AND P1, PT, R15, RZ, PT ;  /* 0x000000ff0f00720c */ /* 0x000fe40003f25070 */
[----:B------:R-:W-:Y:S01]  /*0230*/  ISETP.GT.U32.AND.EX P0, PT, R0, -0x1, PT, P0 ;  /* 0xffffffff0000780c */ /* 0x000fe20003f04100 */
[----:B------:R-:W-:Y:S01]  /*0240*/  IMAD.MOV.U32 R0, RZ, RZ, R11 ;  /* 0x000000ffff007224 */ /* 0x000fe200078e000b */
[----:B------:R-:W-:-:S13]  /*0250*/  ISETP.NE.AND.EX P1, PT, RZ, RZ, PT, P1 ;  /* 0x000000ffff00720c */ /* 0x000fda0003f25310 */
[----:B------:R-:W-:Y:S05]  /*0260*/  @!P1 BRA `(.L_x_1) ;  /* 0x0000000000609947 */ /* 0x000fea0003800000 */
[----:B------:R-:W-:Y:S01]  /*0270*/  IMAD.MOV.U32 R9, RZ, RZ, R10 ;  /* 0x000000ffff097224 */ /* 0x000fe200078e000a */
[----:B------:R-:W-:Y:S01]  /*0280*/  CS2R R12, SRZ ;  /* 0x00000000000c7805 */ /* 0x000fe2000001ff00 */
[----:B------:R-:W-:Y:S02]  /*0290*/  IMAD.MOV.U32 R0, RZ, RZ, R11 ;  /* 0x000000ffff007224 */ /* 0x000fe400078e000b */
[----:B------:R-:W-:Y:S02]  /*02a0*/  IMAD.MOV.U32 R16, RZ, RZ, RZ ;  /* 0x000000ffff107224 */ /* 0x000fe400078e00ff */
[----:B------:R-:W-:Y:S02]  /*02b0*/  IMAD.MOV.U32 R14, RZ, RZ, RZ ;  /* 0x000000ffff0e7224 */ /* 0x000fe400078e00ff */
[----:B------:R-:W-:-:S07]  /*02c0*/  IMAD.MOV.U32 R8, RZ, RZ, RZ ;  /* 0x000000ffff087224 */ /* 0x000fce00078e00ff */
.L_x_2:
[----:B------:R-:W-:-:S04]  /*02d0*/  IADD3 R6, P2, PT, R9, R8, RZ ;  /* 0x0000000809067210 */ /* 0x000fc80007f5e0ff */
[----:B------:R-:W-:Y:S01]  /*02e0*/  ISETP.GE.U32.AND P1, PT, R6, R8, PT ;  /* 0x000000080600720c */ /* 0x000fe20003f26070 */
[----:B------:R-:W-:Y:S02]  /*02f0*/  IMAD.X R7, R0, 0x1, R12, P2 ;  /* 0x0000000100077824 */ /* 0x000fe400010e060c */
[----:B------:R-:W-:-:S03]  /*0300*/  IMAD.MOV.U32 R8, RZ, RZ, R6 ;  /* 0x000000ffff087224 */ /* 0x000fc600078e0006 */
[----:B------:R-:W-:Y:S01]  /*0310*/  ISETP.GE.U32.AND.EX P1, PT, R7, R12, PT, P1 ;  /* 0x0000000c0700720c */ /* 0x000fe20003f26110 */
[----:B------:R-:W-:-:S12]  /*0320*/  IMAD.MOV.U32 R12, RZ, RZ, R7 ;  /* 0x000000ffff0c7224 */ /* 0x000fd800078e0007 */
[----:B------:R-:W-:-:S05]  /*0330*/  @!P1 IADD3 R13, P2, PT, R13, 0x1, RZ ;  /* 0x000000010d0d9810 */ /* 0x000fca0007f5e0ff */
[----:B------:R-:W-:Y:S01]  /*0340*/  @!P1 IMAD.X R14, RZ, RZ, R14, P2 ;  /* 0x000000ffff0e9224 */ /* 0x000fe200010e060e */
[----:B------:R-:W-:Y:S01]  /*0350*/  IADD3 R9, P2, PT, R9, 0x1, RZ ;  /* 0x0000000109097810 */ /* 0x000fe20007f5e0ff */
[----:B------:R-:W-:Y:S02]  /*0360*/  @!P1 IMAD.MOV.U32 R10, RZ, RZ, R13 ;  /* 0x000000ffff0a9224 */ /* 0x000fe400078e000d */
[----:B------:R-:W-:Y:S02]  /*0370*/  @!P1 IMAD.MOV.U32 R11, RZ, RZ, R14 ;  /* 0x000000ffff0b9224 */ /* 0x000fe400078e000e */
[----:B------:R-:W-:-:S03]  /*0380*/  IMAD.X R0, RZ, RZ, R0, P2 ;  /* 0x000000ffff007224 */ /* 0x000fc600010e0600 */
[----:B------:R0:W-:Y:S01]  /*0390*/  @!P1 STG.E.64 desc[UR4][R2.64], R10 ;  /* 0x0000000a02009986 */ /* 0x0001e2000c101b04 */
[----:B------:R-:W-:-:S04]  /*03a0*/  IADD3 R15, P1, PT, R15, -0x1, RZ ;  /* 0xffffffff0f0f7810 */ /* 0x000fc80007f3e0ff */
[----:B------:R-:W-:Y:S02]  /*03b0*/  IADD3.X R16, PT, PT, R16, -0x1, RZ, P1, !PT ;  /* 0xffffffff10107810 */ /* 0x000fe40000ffe4ff */
[----:B------:R-:W-:-:S04]  /*03c0*/  ISETP.NE.U32.AND P1, PT, R15, RZ, PT ;  /* 0x000000ff0f00720c */ /* 0x000fc80003f25070 */
[----:B------:R-:W-:-:S13]  /*03d0*/  ISETP.NE.AND.EX P1, PT, R16, RZ, PT, P1 ;  /* 0x000000ff1000720c */ /* 0x000fda0003f25310 */
[----:B0-----:R-:W-:Y:S05]  /*03e0*/  @P1 BRA `(.L_x_2) ;  /* 0xfffffffc00b81947 */ /* 0x001fea000383ffff */
.L_x_1:
[----:B------:R-:W-:Y:S05]  /*03f0*/  BSYNC.RECONVERGENT B0 ;  /* 0x0000000000007941 */ /* 0x000fea0003800200 */
.L_x_0:
[----:B------:R-:W-:Y:S04]  /*0400*/  BSSY.RECONVERGENT B0, `(.L_x_3) ;  /* 0x0000028000007945 */ /* 0x000fe80003800200 */
[----:B------:R-:W-:Y:S05]  /*0410*/  @P0 BRA `(.L_x_4) ;  /* 0x0000000000980947 */ /* 0x000fea0003800000 */
[----:B------:R-:W-:Y:S02]  /*0420*/  IMAD.MOV.U32 R10, RZ, RZ, R13 ;  /* 0x000000ffff0a7224 */ /* 0x000fe400078e000d */
[----:B------:R-:W-:-:S07]  /*0430*/  IMAD.MOV.U32 R11, RZ, RZ, R14 ;  /* 0x000000ffff0b7224 */ /* 0x000fce00078e000e */
.L_x_5:
[----:B------:R-:W-:-:S04]  /*0440*/  IADD3 R17, P0, PT, R6, R9, RZ ;  /* 0x0000000906117210 */ /* 0x000fc80007f1e0ff */
[----:B------:R-:W-:Y:S01]  /*0450*/  IADD3 R12, P1, P2, R9, 0x1, R17 ;  /* 0x00000001090c7810 */ /* 0x000fe20007a3e011 */
[----:B------:R-:W-:Y:S01]  /*0460*/  IMAD.X R14, R7, 0x1, R0, P0 ;  /* 0x00000001070e7824 */ /* 0x000fe200000e0600 */
[-C--:B------:R-:W-:Y:S02]  /*0470*/  ISETP.GE.U32.AND P3, PT, R17, R6.reuse, PT ;  /* 0x000000061100720c */ /* 0x080fe40003f66070 */
[----:B------:R-:W-:Y:S02]  /*0480*/  ISETP.GE.U32.AND P0, PT, R12, R17, PT ;  /* 0x000000110c00720c */ /* 0x000fe40003f06070 */
[----:B------:R-:W-:Y:S02]  /*0490*/  IADD3.X R15, PT, PT, R0, RZ, R14, P1, P2 ;  /* 0x000000ff000f7210 */ /* 0x000fe40000fe440e */
[----:B------:R-:W-:Y:S02]  /*04a0*/  IADD3 R13, P2, P5, R9, 0x2, R12 ;  /* 0x00000002090d7810 */ /* 0x000fe40007d5e00c */
[----:B------:R-:W-:-:S02]  /*04b0*/  ISETP.LT.U32.AND P4, PT, R17, R6, PT ;  /* 0x000000061100720c */ /* 0x000fc40003f81070 */
[----:B------:R-:W-:Y:S02]  /*04c0*/  ISETP.GE.U32.AND.EX P0, PT, R15, R14, PT, P0 ;  /* 0x0000000e0f00720c */ /* 0x000fe40003f06100 */
[----:B------:R-:W-:Y:S02]  /*04d0*/  IADD3.X R8, PT, PT, R0, RZ, R15, P2, P5 ;  /* 0x000000ff00087210 */ /* 0x000fe400017ea40f */
[----:B------:R-:W-:Y:S02]  /*04e0*/  IADD3 R6, P5, P6, R9, 0x3, R13 ;  /* 0x0000000309067810 */ /* 0x000fe40007ebe00d */
[CC--:B------:R-:W-:Y:S02]  /*04f0*/  ISETP.GE.U32.AND.EX P3, PT, R14.reuse, R7.reuse, PT, P3 ;  /* 0x000000070e00720c */ /* 0x0c0fe40003f66130 */
[----:B------:R-:W-:Y:S02]  /*0500*/  ISETP.LT.U32.OR.EX P4, PT, R14, R7, !P0, P4 ;  /* 0x000000070e00720c */ /* 0x000fe40004781540 */
[----:B------:R-:W-:-:S02]  /*0510*/  IADD3.X R7, PT, PT, R0, RZ, R8, P5, P6 ;  /* 0x000000ff00077210 */ /* 0x000fc40002fec408 */
[CC--:B------:R-:W-:Y:S02]  /*0520*/  ISETP.GE.U32.AND P1, PT, R13.reuse, R12.reuse, PT ;  /* 0x0000000c0d00720c */ /* 0x0c0fe40003f26070 */
[CC--:B------:R-:W-:Y:S02]  /*0530*/  ISETP.GE.U32.AND P6, PT, R6.reuse, R13.reuse, PT ;  /* 0x0000000d0600720c */ /* 0x0c0fe40003fc6070 */
[----:B------:R-:W-:Y:S02]  /*0540*/  ISETP.LT.U32.AND P2, PT, R13, R12, PT ;  /* 0x0000000c0d00720c */ /* 0x000fe40003f41070 */
[----:B------:R-:W-:Y:S02]  /*0550*/  ISETP.LT.U32.AND P5, PT, R6, R13, PT ;  /* 0x0000000d0600720c */ /* 0x000fe40003fa1070 */
[----:B------:R-:W-:Y:S02]  /*0560*/  SEL R12, RZ, 0x1, P3 ;  /* 0x00000001ff0c7807 */ /* 0x000fe40001800000 */
[----:B------:R-:W-:-:S02]  /*0570*/  SEL R13, RZ, 0x1, P0 ;  /* 0x00000001ff0d7807 */ /* 0x000fc40000000000 */
[CC--:B------:R-:W-:Y:S02]  /*0580*/  ISETP.GE.U32.AND.EX P1, PT, R8.reuse, R15.reuse, PT, P1 ;  /* 0x0000000f0800720c */ /* 0x0c0fe40003f26110 */
[----:B------:R-:W-:Y:S02]  /*0590*/  ISETP.GE.U32.AND.EX P6, PT, R7, R8, PT, P6 ;  /* 0x000000080700720c */ /* 0x000fe40003fc6160 */
[----:B------:R-:W-:Y:S02]  /*05a0*/  ISETP.LT.U32.OR.EX P2, PT, R8, R15, P4, P2 ;  /* 0x0000000f0800720c */ /* 0x000fe40002741520 */
[----:B------:R-:W-:Y:S02]  /*05b0*/  IADD3 R12, P0, P3, R13, R10, R12 ;  /* 0x0000000a0d0c7210 */ /* 0x000fe40007b1e00c */
[----:B------:R-:W-:Y:S02]  /*05c0*/  SEL R13, RZ, 0x1, P1 ;  /* 0x00000001ff0d7807 */ /* 0x000fe40000800000 */
[----:B------:R-:W-:-:S02]  /*05d0*/  SEL R10, RZ, 0x1, P6 ;  /* 0x00000001ff0a7807 */ /* 0x000fc40003000000 */
[----:B------:R-:W-:Y:S02]  /*05e0*/  ISETP.LT.U32.OR.EX P2, PT, R7, R8, P2, P5 ;  /* 0x000000080700720c */ /* 0x000fe40001741550 */
[----:B------:R-:W-:Y:S02]  /*05f0*/  IADD3.X R11, PT, PT, RZ, R11, RZ, P0, P3 ;  /* 0x0000000bff0b7210 */ /* 0x000fe400007e64ff */
[----:B------:R-:W-:-:S04]  /*0600*/  IADD3 R10, P0, P1, R10, R12, R13 ;  /* 0x0000000c0a0a7210 */ /* 0x000fc8000791e00d */
[----:B------:R-:W-:Y:S02]  /*0610*/  IADD3.X R11, PT, PT, RZ, R11, RZ, P0, P1 ;  /* 0x0000000bff0b7210 */ /* 0x000fe400007e24ff */
[----:B------:R-:W-:-:S03]  /*0620*/  IADD3 R9, P1, PT, R9, 0x4, RZ ;  /* 0x0000000409097810 */ /* 0x000fc60007f3e0ff */
[----:B------:R0:W-:Y:S01]  /*0630*/  @P2 STG.E.64 desc[UR4][R2.64], R10 ;  /* 0x0000000a02002986 */ /* 0x0001e2000c101b04 */
[----:B------:R-:W-:Y:S01]  /*0640*/  ISETP.GT.U32.AND P0, PT, R9, R4, PT ;  /* 0x000000040900720c */ /* 0x000fe20003f04070 */
[----:B------:R-:W-:-:S05]  /*0650*/  IMAD.X R0, RZ, RZ, R0, P1 ;  /* 0x000000ffff007224 */ /* 0x000fca00008e0600 */
[----:B------:R-:W-:-:S13]  /*0660*/  ISETP.GT.U32.AND.EX P0, PT, R0, R5, PT, P0 ;  /* 0x000000050000720c */ /* 0x000fda0003f04100 */
[----:B0-----:R-:W-:Y:S05]  /*0670*/  @!P0 BRA `(.L_x_5) ;  /* 0xfffffffc00708947 */ /* 0x001fea000383ffff */
.L_x_4:
[----:B------:R-:W-:Y:S05]  /*0680*/  BSYNC.RECONVERGENT B0 ;  /* 0x0000000000007941 */ /* 0x000fea0003800200 */
.L_x_3:
[----:B------:R-:W-:Y:S01]  /*0690*/  STG.E.64 desc[UR4][R2.64+0x8], R6 ;  /* 0x0000080602007986 */ /* 0x000fe2000c101b04 */
[----:B------:R-:W-:Y:S05]  /*06a0*/  EXIT ;  /* 0x000000000000794d */ /* 0x000fea0003800000 */
.L_x_6:
[----:B------:R-:W-:-:S00]  /*06b0*/  BRA `(.L_x_6) ;  /* 0xfffffffc00fc7947 */ /* 0x000fc0000383ffff */
[----:B------:R-:W-:-:S00]  /*06c0*/  NOP ;  /* 0x0000000000007918 */ /* 0x000fc00000000000 */
        /* <DEDUP_REMOVED lines=11> */
.L_x_7:


//--------------------- .nv.shared.reserved.0     --------------------------
	.section	.nv.shared.reserved.0,"aw",@nobits
	.weak		__nv_reservedSMEM_offset_0_alias
	.size		__nv_reservedSMEM_offset_0_alias, 0, 64
	.other		__nv_reservedSMEM_offset_0_alias,@"STO_CUDA_RESERVED_SHARED STV_DEFAULT"
__nv_reservedSMEM_offset_0_alias:
	.zero		0
	.zero		64


//--------------------- .nv.constant0._Z3sumPy    --------------------------
	.section	.nv.constant0._Z3sumPy,"a",@progbits
	.sectionflags	@""
	.align	4
.nv.constant0._Z3sumPy:
	.zero		904


//--------------------- SYMBOLS --------------------------

	.type		.nv.reservedSmem.offset0,@object
	.size		.nv.reservedSmem.offset0,0x4
